	.headerflags	@"EF_CUDA_TEXMODE_UNIFIED EF_CUDA_64BIT_ADDRESS EF_CUDA_ACCELERATORS EF_CUDA_SM90 EF_CUDA_VIRTUAL_SM(EF_CUDA_SM90)"
	.elftype	@"ET_EXEC"


//--------------------- .nv.info                  --------------------------
	.section	.nv.info,"",@"SHT_CUDA_INFO"
	.align	4


	//----- nvinfo : EIATTR_REGCOUNT
	.align		4
        /*0000*/ 	.byte	0x04, 0x2f
        /*0002*/ 	.short	(.L_3 - .L_2)
	.align		4
.L_2:
        /*0004*/ 	.word	index@(triton_poi_fused__native_batch_norm_legit_no_training_6)
        /*0008*/ 	.word	0x0000001a


	//----- nvinfo : EIATTR_MIN_STACK_SIZE
	.align		4
.L_3:
        /*000c*/ 	.byte	0x04, 0x12
        /*000e*/ 	.short	(.L_5 - .L_4)
	.align		4
.L_4:
        /*0010*/ 	.word	index@(triton_poi_fused__native_batch_norm_legit_no_training_6)
        /*0014*/ 	.word	0x00000000


	//----- nvinfo : EIATTR_FRAME_SIZE
	.align		4
.L_5:
        /*0018*/ 	.byte	0x04, 0x11
        /*001a*/ 	.short	(.L_7 - .L_6)
	.align		4
.L_6:
        /*001c*/ 	.word	index@(triton_poi_fused__native_batch_norm_legit_no_training_6)
        /*0020*/ 	.word	0x00000000


	//----- nvinfo : EIATTR_MIN_STACK_SIZE
	.align		4
.L_7:
        /*0024*/ 	.byte	0x04, 0x12
        /*0026*/ 	.short	(.L_9 - .L_8)
	.align		4
.L_8:
        /*0028*/ 	.word	index@(triton_poi_fused__native_batch_norm_legit_no_training_6)
        /*002c*/ 	.word	0x00000000
.L_9:


//--------------------- .nv.info.triton_poi_fused__native_batch_norm_legit_no_training_6 --------------------------
	.section	.nv.info.triton_poi_fused__native_batch_norm_legit_no_training_6,"",@"SHT_CUDA_INFO"
	.sectionflags	@""
	.align	4


	//----- nvinfo : EIATTR_CUDA_API_VERSION
	.align		4
        /*0000*/ 	.byte	0x04, 0x37
        /*0002*/ 	.short	(.L_11 - .L_10)
.L_10:
        /*0004*/ 	.word	0x0000007c


	//----- nvinfo : EIATTR_KPARAM_INFO
	.align		4
.L_11:
        /*0008*/ 	.byte	0x04, 0x17
        /*000a*/ 	.short	(.L_13 - .L_12)
.L_12:
        /*000c*/ 	.word	0x00000000
        /*0010*/ 	.short	0x0007
        /*0012*/ 	.short	0x0034
        /*0014*/ 	.byte	0x00, 0xf0, 0x11, 0x00


	//----- nvinfo : EIATTR_KPARAM_INFO
	.align		4
.L_13:
        /*0018*/ 	.byte	0x04, 0x17
        /*001a*/ 	.short	(.L_15 - .L_14)
.L_14:
        /*001c*/ 	.word	0x00000000
        /*0020*/ 	.short	0x0006
        /*0022*/ 	.short	0x0030
        /*0024*/ 	.byte	0x00, 0xf0, 0x11, 0x00


	//----- nvinfo : EIATTR_KPARAM_INFO
	.align		4
.L_15:
        /*0028*/ 	.byte	0x04, 0x17
        /*002a*/ 	.short	(.L_17 - .L_16)
.L_16:
        /*002c*/ 	.word	0x00000000
        /*0030*/ 	.short	0x0005
        /*0032*/ 	.short	0x0028
        /*0034*/ 	.byte	0x00, 0xf4, 0x21, 0x00


	//----- nvinfo : EIATTR_KPARAM_INFO
	.align		4
.L_17:
        /*0038*/ 	.byte	0x04, 0x17
        /*003a*/ 	.short	(.L_19 - .L_18)
.L_18:
        /*003c*/ 	.word	0x00000000
        /*0040*/ 	.short	0x0004
        /*0042*/ 	.short	0x0020
        /*0044*/ 	.byte	0x00, 0xf4, 0x21, 0x00


	//----- nvinfo : EIATTR_KPARAM_INFO
	.align		4
.L_19:
        /*0048*/ 	.byte	0x04, 0x17
        /*004a*/ 	.short	(.L_21 - .L_20)
.L_20:
        /*004c*/ 	.word	0x00000000
        /*0050*/ 	.short	0x0003
        /*0052*/ 	.short	0x0018
        /*0054*/ 	.byte	0x00, 0xf4, 0x21, 0x00


	//----- nvinfo : EIATTR_KPARAM_INFO
	.align		4
.L_21:
        /*0058*/ 	.byte	0x04, 0x17
        /*005a*/ 	.short	(.L_23 - .L_22)
.L_22:
        /*005c*/ 	.word	0x00000000
        /*0060*/ 	.short	0x0002
        /*0062*/ 	.short	0x0010
        /*0064*/ 	.byte	0x00, 0xf4, 0x21, 0x00


	//----- nvinfo : EIATTR_KPARAM_INFO
	.align		4
.L_23:
        /*0068*/ 	.byte	0x04, 0x17
        /*006a*/ 	.short	(.L_25 - .L_24)
.L_24:
        /*006c*/ 	.word	0x00000000
        /*0070*/ 	.short	0x0001
        /*0072*/ 	.short	0x0008
        /*0074*/ 	.byte	0x00, 0xf4, 0x21, 0x00


	//----- nvinfo : EIATTR_KPARAM_INFO
	.align		4
.L_25:
        /*0078*/ 	.byte	0x04, 0x17
        /*007a*/ 	.short	(.L_27 - .L_26)
.L_26:
        /*007c*/ 	.word	0x00000000
        /*0080*/ 	.short	0x0000
        /*0082*/ 	.short	0x0000
        /*0084*/ 	.byte	0x00, 0xf4, 0x21, 0x00


	//----- nvinfo : EIATTR_SPARSE_MMA_MASK
	.align		4
.L_27:
        /*0088*/ 	.byte	0x03, 0x50
        /*008a*/ 	.short	0x0000


	//----- nvinfo : EIATTR_MAXREG_COUNT
	.align		4
        /*008c*/ 	.byte	0x03, 0x1b
        /*008e*/ 	.short	0x00ff


	//----- nvinfo : EIATTR_EXIT_INSTR_OFFSETS
	.align		4
        /*0090*/ 	.byte	0x04, 0x1c
        /*0092*/ 	.short	(.L_29 - .L_28)


	//   ....[0]....
.L_28:
        /*0094*/ 	.word	0x00000570


	//   ....[1]....
        /*0098*/ 	.word	0x000005c0


	//----- nvinfo : EIATTR_REQNTID
	.align		4
.L_29:
        /*009c*/ 	.byte	0x04, 0x10
        /*009e*/ 	.short	(.L_31 - .L_30)
.L_30:
        /*00a0*/ 	.word	0x00000080
        /*00a4*/ 	.word	0x00000001
        /*00a8*/ 	.word	0x00000001


	//----- nvinfo : EIATTR_CBANK_PARAM_SIZE
	.align		4
.L_31:
        /*00ac*/ 	.byte	0x03, 0x19
        /*00ae*/ 	.short	0x0038


	//----- nvinfo : EIATTR_PARAM_CBANK
	.align		4
        /*00b0*/ 	.byte	0x04, 0x0a
        /*00b2*/ 	.short	(.L_33 - .L_32)
	.align		4
.L_32:
        /*00b4*/ 	.word	index@(.nv.constant0.triton_poi_fused__native_batch_norm_legit_no_training_6)
        /*00b8*/ 	.short	0x0210
        /*00ba*/ 	.short	0x0038


	//----- nvinfo : EIATTR_SW_WAR
	.align		4
.L_33:
        /*00bc*/ 	.byte	0x04, 0x36
        /*00be*/ 	.short	(.L_35 - .L_34)
.L_34:
        /*00c0*/ 	.word	0x00000008
.L_35:


//--------------------- .nv.callgraph             --------------------------
	.section	.nv.callgraph,"",@"SHT_CUDA_CALLGRAPH"
	.align	4
	.sectionentsize	8
	.align		4
        /*0000*/ 	.word	0x00000000
	.align		4
        /*0004*/ 	.word	0xffffffff
	.align		4
        /*0008*/ 	.word	0x00000000
	.align		4
        /*000c*/ 	.word	0xfffffffe
	.align		4
        /*0010*/ 	.word	0x00000000
	.align		4
        /*0014*/ 	.word	0xfffffffd
	.align		4
        /*0018*/ 	.word	0x00000000
	.align		4
        /*001c*/ 	.word	0xfffffffc


//--------------------- .nv.constant4             --------------------------
	.section	.nv.constant4,"a",@progbits
	.align	8
	.align		8
.nv.constant4:
        /*0000*/ 	.dword	_$_str
	.align		8
        /*0008*/ 	.dword	_$_str_$_2


//--------------------- .text.triton_poi_fused__native_batch_norm_legit_no_training_6 --------------------------
	.section	.text.triton_poi_fused__native_batch_norm_legit_no_training_6,"ax",@progbits
	.sectionflags	@"SHF_BARRIERS=1"
	.align	128
        .global         triton_poi_fused__native_batch_norm_legit_no_training_6
        .type           triton_poi_fused__native_batch_norm_legit_no_training_6,@function
        .size           triton_poi_fused__native_batch_norm_legit_no_training_6,(.L_x_1 - triton_poi_fused__native_batch_norm_legit_no_training_6)
        .other          triton_poi_fused__native_batch_norm_legit_no_training_6,@"STO_CUDA_ENTRY STV_DEFAULT"
triton_poi_fused__native_batch_norm_legit_no_training_6:
.text.triton_poi_fused__native_batch_norm_legit_no_training_6:
[----:B------:R-:W0:Y:S01]  /*0000*/  LDC R1, c[0x0][0x28] ;  /* 0x00000a00ff017b82 */ /* 0x000e220000000800 */
[----:B------:R-:W1:Y:S07]  /*0010*/  S2R R8, SR_TID.X ;  /* 0x0000000000087919 */ /* 0x000e6e0000002100 */
[----:B------:R-:W2:Y:S01]  /*0020*/  LDC.64 R6, c[0x0][0x220] ;  /* 0x00008800ff067b82 */ /* 0x000ea20000000a00 */
[----:B------:R-:W-:Y:S01]  /*0030*/  ULDC.64 UR6, c[0x0][0x208] ;  /* 0x0000820000067ab9 */ /* 0x000fe20000000a00 */
[----:B------:R-:W3:Y:S01]  /*0040*/  S2R R9, SR_CTAID.Y ;  /* 0x0000000000097919 */ /* 0x000ee20000002600 */
[----:B------:R-:W4:Y:S05]  /*0050*/  S2R R12, SR_CTAID.X ;  /* 0x00000000000c7919 */ /* 0x000f2a0000002500 */
[----:B------:R-:W5:Y:S08]  /*0060*/  LDC.64 R4, c[0x0][0x210] ;  /* 0x00008400ff047b82 */ /* 0x000f700000000a00 */
[----:B------:R-:W5:Y:S08]  /*0070*/  LDC.64 R16, c[0x0][0x218] ;  /* 0x00008600ff107b82 */ /* 0x000f700000000a00 */
[----:B------:R-:W5:Y:S01]  /*0080*/  LDC.64 R14, c[0x0][0x228] ;  /* 0x00008a00ff0e7b82 */ /* 0x000f620000000a00 */
[----:B-1----:R-:W-:-:S05]  /*0090*/  IMAD.SHL.U32 R0, R8, 0x2, RZ ;  /* 0x0000000208007824 */ /* 0x002fca00078e00ff */
[----:B------:R-:W-:-:S04]  /*00a0*/  LOP3.LUT R0, R0, 0xfe, RZ, 0xc0, !PT ;  /* 0x000000fe00007812 */ /* 0x000fc800078ec0ff */
[----:B---3--:R-:W-:-:S04]  /*00b0*/  PRMT R18, R0, 0x6540, R9 ;  /* 0x0000654000127816 */ /* 0x008fc80000000009 */
[----:B------:R-:W-:Y:S02]  /*00c0*/  SHF.R.S32.HI R3, RZ, 0x1f, R18 ;  /* 0x0000001fff037819 */ /* 0x000fe40000011412 */
[----:B------:R-:W-:Y:S02]  /*00d0*/  ISETP.GE.AND P2, PT, R18, 0x200, PT ;  /* 0x000002001200780c */ /* 0x000fe40003f46270 */
[----:B------:R-:W-:Y:S02]  /*00e0*/  LEA.HI R10, R3, R18, RZ, 0x7 ;  /* 0x00000012030a7211 */ /* 0x000fe400078f38ff */
[----:B------:R-:W-:Y:S02]  /*00f0*/  CS2R R2, SRZ ;  /* 0x0000000000027805 */ /* 0x000fe4000001ff00 */
[----:B------:R-:W-:-:S05]  /*0100*/  LOP3.LUT R13, R10, 0xffffff80, RZ, 0xc0, !PT ;  /* 0xffffff800a0d7812 */ /* 0x000fca00078ec0ff */
[----:B------:R-:W-:-:S04]  /*0110*/  IMAD.IADD R13, R18, 0x1, -R13 ;  /* 0x00000001120d7824 */ /* 0x000fc800078e0a0d */
[----:B--2---:R-:W-:-:S05]  /*0120*/  IMAD.WIDE R6, R13, 0x4, R6 ;  /* 0x000000040d067825 */ /* 0x004fca00078e0206 */
[----:B------:R1:W2:Y:S01]  /*0130*/  @!P2 LDG.E.EL.64 R2, desc[UR6][R6.64] ;  /* 0x000000060602a981 */ /* 0x0002a2000c2e1b00 */
[----:B------:R-:W-:Y:S01]  /*0140*/  IMAD.SHL.U32 R19, R10, 0x40, RZ ;  /* 0x000000400a137824 */ /* 0x000fe200078e00ff */
[C---:B----4-:R-:W-:Y:S01]  /*0150*/  ISETP.GE.AND P0, PT, R12.reuse, 0x40, PT ;  /* 0x000000400c00780c */ /* 0x050fe20003f06270 */
[----:B------:R-:W3:Y:S01]  /*0160*/  LDC.64 R10, c[0x0][0x230] ;  /* 0x00008c00ff0a7b82 */ /* 0x000ee20000000a00 */
[----:B0----5:R-:W-:Y:S02]  /*0170*/  IMAD.WIDE R16, R13, 0x4, R16 ;  /* 0x000000040d107825 */ /* 0x021fe400078e0210 */
[----:B------:R-:W-:Y:S02]  /*0180*/  LOP3.LUT R20, R19, 0xffffe000, RZ, 0xc0, !PT ;  /* 0xffffe00013147812 */ /* 0x000fe400078ec0ff */
[----:B------:R-:W-:Y:S02]  /*0190*/  LEA R19, R12, R13, 0x7 ;  /* 0x0000000d0c137211 */ /* 0x000fe400078e38ff */
[----:B------:R-:W-:-:S02]  /*01a0*/  ISETP.LT.AND P1, PT, R18, 0x200, !P0 ;  /* 0x000002001200780c */ /* 0x000fc40004721270 */
[----:B-1----:R-:W-:Y:S01]  /*01b0*/  CS2R R6, SRZ ;  /* 0x0000000000067805 */ /* 0x002fe2000001ff00 */
[----:B------:R-:W-:-:S04]  /*01c0*/  IMAD.IADD R19, R19, 0x1, R20 ;  /* 0x0000000113137824 */ /* 0x000fc800078e0214 */
[----:B------:R-:W-:Y:S01]  /*01d0*/  IMAD.WIDE R18, R19, 0x4, R4 ;  /* 0x0000000413127825 */ /* 0x000fe200078e0204 */
[----:B------:R-:W-:Y:S01]  /*01e0*/  CS2R R4, SRZ ;  /* 0x0000000000047805 */ /* 0x000fe2000001ff00 */
[----:B------:R0:W4:Y:S02]  /*01f0*/  @!P2 LDG.E.EL.64 R6, desc[UR6][R16.64] ;  /* 0x000000061006a981 */ /* 0x000124000c2e1b00 */
[C---:B------:R-:W-:Y:S01]  /*0200*/  IMAD.WIDE R20, R13.reuse, 0x4, R14 ;  /* 0x000000040d147825 */ /* 0x040fe200078e020e */
[----:B------:R-:W-:Y:S02]  /*0210*/  CS2R R14, SRZ ;  /* 0x00000000000e7805 */ /* 0x000fe4000001ff00 */
[----:B------:R-:W4:Y:S01]  /*0220*/  @P1 LDG.E.EL.64 R4, desc[UR6][R18.64] ;  /* 0x0000000612041981 */ /* 0x000f22000c2e1b00 */
[----:B---3--:R-:W-:Y:S01]  /*0230*/  IMAD.WIDE R22, R13, 0x4, R10 ;  /* 0x000000040d167825 */ /* 0x008fe200078e020a */
[----:B------:R-:W-:-:S04]  /*0240*/  CS2R R10, SRZ ;  /* 0x00000000000a7805 */ /* 0x000fc8000001ff00 */
[----:B------:R-:W3:Y:S04]  /*0250*/  @!P2 LDG.E.EL.64 R14, desc[UR6][R22.64] ;  /* 0x00000006160ea981 */ /* 0x000ee8000c2e1b00 */
[----:B------:R-:W3:Y:S01]  /*0260*/  @!P2 LDG.E.EL.64 R10, desc[UR6][R20.64] ;  /* 0x00000006140aa981 */ /* 0x000ee2000c2e1b00 */
[----:B------:R-:W1:Y:S01]  /*0270*/  S2UR UR5, SR_CgaCtaId ;  /* 0x00000000000579c3 */ /* 0x000e620000008800 */
[----:B0-----:R-:W-:Y:S01]  /*0280*/  IMAD.MOV.U32 R17, RZ, RZ, 0x3e800000 ;  /* 0x3e800000ff117424 */ /* 0x001fe200078e00ff */
[----:B------:R-:W-:Y:S02]  /*0290*/  UMOV UR4, 0x400 ;  /* 0x0000040000047882 */ /* 0x000fe40000000000 */
[----:B-1----:R-:W-:Y:S01]  /*02a0*/  UPRMT UR4, UR5, 0x654, UR4 ;  /* 0x0000065405047896 */ /* 0x002fe20008000004 */
[----:B------:R-:W-:Y:S01]  /*02b0*/  LOP3.LUT R8, R8, 0x7f, RZ, 0xc0, !PT ;  /* 0x0000007f08087812 */ /* 0x000fe200078ec0ff */
[----:B--2---:R-:W-:Y:S01]  /*02c0*/  FADD R2, R2, 9.9999997473787516356e-06 ;  /* 0x3727c5ac02027421 */ /* 0x004fe20000000000 */
[----:B------:R-:W-:-:S03]  /*02d0*/  FADD R3, R3, 9.9999997473787516356e-06 ;  /* 0x3727c5ac03037421 */ /* 0x000fc60000000000 */
[----:B------:R-:W0:Y:S08]  /*02e0*/  MUFU.SQRT R13, R2 ;  /* 0x00000002000d7308 */ /* 0x000e300000002000 */
[----:B------:R-:W1:Y:S01]  /*02f0*/  MUFU.SQRT R16, R3 ;  /* 0x0000000300107308 */ /* 0x000e620000002000 */
[C---:B0-----:R-:W-:Y:S02]  /*0300*/  FSETP.GT.AND P1, PT, R13.reuse, 8.50705917302346158658e+37, PT ;  /* 0x7e8000000d00780b */ /* 0x041fe40003f24000 */
[----:B------:R-:W-:-:S02]  /*0310*/  FSETP.GEU.AND P3, PT, R13, 1.175494350822287508e-38, PT ;  /* 0x008000000d00780b */ /* 0x000fc40003f6e000 */
[C---:B-1----:R-:W-:Y:S02]  /*0320*/  FSETP.GT.AND P2, PT, R16.reuse, 8.50705917302346158658e+37, PT ;  /* 0x7e8000001000780b */ /* 0x042fe40003f44000 */
[----:B------:R-:W-:-:S07]  /*0330*/  FSETP.GEU.AND P4, PT, R16, 1.175494350822287508e-38, PT ;  /* 0x008000001000780b */ /* 0x000fce0003f8e000 */
[----:B------:R-:W-:-:S04]  /*0340*/  @P1 FMUL R13, R13, 0.25 ;  /* 0x3e8000000d0d1820 */ /* 0x000fc80000400000 */
[----:B------:R-:W-:Y:S01]  /*0350*/  @!P3 FMUL R13, R13, 16777216 ;  /* 0x4b8000000d0db820 */ /* 0x000fe20000400000 */
[----:B------:R-:W-:-:S04]  /*0360*/  @P2 FMUL R16, R16, 0.25 ;  /* 0x3e80000010102820 */ /* 0x000fc80000400000 */
[----:B------:R-:W-:Y:S01]  /*0370*/  @!P4 FMUL R16, R16, 16777216 ;  /* 0x4b8000001010c820 */ /* 0x000fe20000400000 */
[----:B------:R-:W0:Y:S01]  /*0380*/  MUFU.RCP R13, R13 ;  /* 0x0000000d000d7308 */ /* 0x000e220000001000 */
[----:B------:R-:W-:-:S07]  /*0390*/  FSEL R2, R17, 1, P1 ;  /* 0x3f80000011027808 */ /* 0x000fce0000800000 */
[----:B------:R-:W1:Y:S01]  /*03a0*/  MUFU.RCP R16, R16 ;  /* 0x0000001000107308 */ /* 0x000e620000001000 */
[----:B------:R-:W-:Y:S01]  /*03b0*/  FSEL R17, R17, 1, P2 ;  /* 0x3f80000011117808 */ /* 0x000fe20001000000 */
[----:B------:R-:W-:-:S04]  /*03c0*/  @!P3 FMUL R2, R2, 16777216 ;  /* 0x4b8000000202b820 */ /* 0x000fc80000400000 */
[----:B------:R-:W-:Y:S01]  /*03d0*/  @!P4 FMUL R17, R17, 16777216 ;  /* 0x4b8000001111c820 */ /* 0x000fe20000400000 */
[----:B0-----:R-:W-:Y:S01]  /*03e0*/  FMUL R3, R13, R2 ;  /* 0x000000020d037220 */ /* 0x001fe20000400000 */
[----:B----4-:R-:W-:Y:S01]  /*03f0*/  FADD R4, -R6, R4 ;  /* 0x0000000406047221 */ /* 0x010fe20000000100 */
[----:B------:R-:W-:Y:S01]  /*0400*/  FADD R5, -R7, R5 ;  /* 0x0000000507057221 */ /* 0x000fe20000000100 */
[----:B-1----:R-:W-:Y:S02]  /*0410*/  FMUL R2, R16, R17 ;  /* 0x0000001110027220 */ /* 0x002fe40000400000 */
[----:B------:R-:W-:Y:S02]  /*0420*/  FMUL R3, R4, R3 ;  /* 0x0000000304037220 */ /* 0x000fe40000400000 */
[----:B------:R-:W-:Y:S02]  /*0430*/  FMUL R2, R5, R2 ;  /* 0x0000000205027220 */ /* 0x000fe40000400000 */
[----:B---3--:R-:W-:Y:S01]  /*0440*/  FFMA R10, R3, R10, R14 ;  /* 0x0000000a030a7223 */ /* 0x008fe2000000000e */
[----:B------:R-:W-:Y:S01]  /*0450*/  LEA R7, R0, UR4, 0x3 ;  /* 0x0000000400077c11 */ /* 0x000fe2000f8e18ff */
[----:B------:R-:W0:Y:S01]  /*0460*/  LDC.64 R4, c[0x0][0x238] ;  /* 0x00008e00ff047b82 */ /* 0x000e220000000a00 */
[----:B------:R-:W-:-:S03]  /*0470*/  FFMA R2, R2, R11, R15 ;  /* 0x0000000b02027223 */ /* 0x000fc6000000000f */
[----:B------:R-:W-:Y:S04]  /*0480*/  STS [R7], R10 ;  /* 0x0000000a07007388 */ /* 0x000fe80000000800 */
[----:B------:R0:W-:Y:S01]  /*0490*/  STS [R7+0x8], R2 ;  /* 0x0000080207007388 */ /* 0x0001e20000000800 */
[C---:B------:R-:W-:Y:S01]  /*04a0*/  LEA R0, R8.reuse, UR4, 0x3 ;  /* 0x0000000408007c11 */ /* 0x040fe2000f8e18ff */
[----:B------:R-:W-:Y:S01]  /*04b0*/  BAR.SYNC.DEFER_BLOCKING 0x0 ;  /* 0x0000000000007b1d */ /* 0x000fe20000010000 */
[----:B------:R-:W-:Y:S02]  /*04c0*/  PRMT R3, R8, 0x6540, R9 ;  /* 0x0000654008037816 */ /* 0x000fe40000000009 */
[----:B------:R-:W-:-:S03]  /*04d0*/  SHF.L.U32 R9, R9, 0x8, RZ ;  /* 0x0000000809097819 */ /* 0x000fc600000006ff */
[----:B------:R-:W1:Y:S01]  /*04e0*/  LDS R11, [R0] ;  /* 0x00000000000b7984 */ /* 0x000e620000000800 */
[----:B------:R-:W-:Y:S02]  /*04f0*/  LOP3.LUT R9, R9, 0x80, R8, 0xfe, !PT ;  /* 0x0000008009097812 */ /* 0x000fe400078efe08 */
[----:B------:R-:W-:Y:S02]  /*0500*/  ISETP.LT.AND P1, PT, R3, 0x200, !P0 ;  /* 0x000002000300780c */ /* 0x000fe40004721270 */
[----:B------:R-:W-:Y:S01]  /*0510*/  ISETP.LT.AND P0, PT, R9, 0x200, !P0 ;  /* 0x000002000900780c */ /* 0x000fe20004701270 */
[----:B------:R-:W-:Y:S01]  /*0520*/  IMAD R3, R3, 0x40, R12 ;  /* 0x0000004003037824 */ /* 0x000fe200078e020c */
[----:B------:R-:W-:-:S03]  /*0530*/  LOP3.LUT R8, R8, 0x80, RZ, 0xfc, !PT ;  /* 0x0000008008087812 */ /* 0x000fc600078efcff */
[----:B0-----:R-:W-:Y:S01]  /*0540*/  IMAD.WIDE R2, R3, 0x4, R4 ;  /* 0x0000000403027825 */ /* 0x001fe200078e0204 */
[----:B------:R-:W-:-:S05]  /*0550*/  LEA R8, R8, UR4, 0x3 ;  /* 0x0000000408087c11 */ /* 0x000fca000f8e18ff */
[----:B-1----:R0:W-:Y:S02]  /*0560*/  @P1 STG.E desc[UR6][R2.64], R11 ;  /* 0x0000000b02001986 */ /* 0x0021e4000c101906 */
[----:B0-----:R-:W-:Y:S05]  /*0570*/  @!P0 EXIT ;  /* 0x000000000000894d */ /* 0x001fea0003800000 */
[----:B------:R-:W1:Y:S01]  /*0580*/  LDS R7, [R8] ;  /* 0x0000000008077984 */ /* 0x000e620000000800 */
[----:B0-----:R-:W-:-:S05]  /*0590*/  LEA R3, R9, R12, 0x6 ;  /* 0x0000000c09037211 */ /* 0x001fca00078e30ff */
[----:B------:R-:W-:-:S05]  /*05a0*/  IMAD.WIDE R2, R3, 0x4, R4 ;  /* 0x0000000403027825 */ /* 0x000fca00078e0204 */
[----:B-1----:R-:W-:Y:S01]  /*05b0*/  STG.E desc[UR6][R2.64], R7 ;  /* 0x0000000702007986 */ /* 0x002fe2000c101906 */
[----:B------:R-:W-:Y:S05]  /*05c0*/  EXIT ;  /* 0x000000000000794d */ /* 0x000fea0003800000 */
.L_x_0:
[----:B------:R-:W-:-:S00]  /*05d0*/  BRA `(.L_x_0) ;  /* 0xfffffffc00fc7947 */ /* 0x000fc0000383ffff */
[----:B------:R-:W-:-:S00]  /*05e0*/  NOP ;  /* 0x0000000000007918 */ /* 0x000fc00000000000 */
        /* <DEDUP_REMOVED lines=9> */
.L_x_1:


//--------------------- .nv.global.init           --------------------------
	.section	.nv.global.init,"aw",@progbits
.nv.global.init:
	.type		_$_str,@object
	.size		_$_str,(_$_str_$_2 - _$_str)
_$_str:
        /*0000*/ 	.byte	0x5f, 0x5f, 0x43, 0x55, 0x44, 0x41, 0x5f, 0x46, 0x54, 0x5a, 0x00
	.type		_$_str_$_2,@object
	.size		_$_str_$_2,(.L_1 - _$_str_$_2)
_$_str_$_2:
        /*000b*/ 	.byte	0x5f, 0x5f, 0x43, 0x55, 0x44, 0x41, 0x5f, 0x50, 0x52, 0x45, 0x43, 0x5f, 0x53, 0x51, 0x52, 0x54
        /*001b*/ 	.byte	0x00
.L_1:


//--------------------- .nv.shared.triton_poi_fused__native_batch_norm_legit_no_training_6 --------------------------
	.section	.nv.shared.triton_poi_fused__native_batch_norm_legit_no_training_6,"aw",@nobits
	.sectionflags	@""
	.align	16
	.zero		1024


//--------------------- .nv.constant0.triton_poi_fused__native_batch_norm_legit_no_training_6 --------------------------
	.section	.nv.constant0.triton_poi_fused__native_batch_norm_legit_no_training_6,"a",@progbits
	.sectionflags	@""
	.align	4
.nv.constant0.triton_poi_fused__native_batch_norm_legit_no_training_6:
	.zero		584
